	.headerflags	@"EF_CUDA_TEXMODE_UNIFIED EF_CUDA_64BIT_ADDRESS EF_CUDA_ACCELERATORS EF_CUDA_SM90 EF_CUDA_VIRTUAL_SM(EF_CUDA_SM90)"
	.elftype	@"ET_EXEC"


//--------------------- .nv.info                  --------------------------
	.section	.nv.info,"",@"SHT_CUDA_INFO"
	.align	4


	//----- nvinfo : EIATTR_REGCOUNT
	.align		4
        /*0000*/ 	.byte	0x04, 0x2f
        /*0002*/ 	.short	(.L_3 - .L_2)
	.align		4
.L_2:
        /*0004*/ 	.word	index@(triton_poi_fused__native_batch_norm_legit_no_training_mul_sigmoid_0)
        /*0008*/ 	.word	0x00000017


	//----- nvinfo : EIATTR_MIN_STACK_SIZE
	.align		4
.L_3:
        /*000c*/ 	.byte	0x04, 0x12
        /*000e*/ 	.short	(.L_5 - .L_4)
	.align		4
.L_4:
        /*0010*/ 	.word	index@(triton_poi_fused__native_batch_norm_legit_no_training_mul_sigmoid_0)
        /*0014*/ 	.word	0x00000000


	//----- nvinfo : EIATTR_FRAME_SIZE
	.align		4
.L_5:
        /*0018*/ 	.byte	0x04, 0x11
        /*001a*/ 	.short	(.L_7 - .L_6)
	.align		4
.L_6:
        /*001c*/ 	.word	index@(triton_poi_fused__native_batch_norm_legit_no_training_mul_sigmoid_0)
        /*0020*/ 	.word	0x00000000


	//----- nvinfo : EIATTR_MIN_STACK_SIZE
	.align		4
.L_7:
        /*0024*/ 	.byte	0x04, 0x12
        /*0026*/ 	.short	(.L_9 - .L_8)
	.align		4
.L_8:
        /*0028*/ 	.word	index@(triton_poi_fused__native_batch_norm_legit_no_training_mul_sigmoid_0)
        /*002c*/ 	.word	0x00000000
.L_9:


//--------------------- .nv.info.triton_poi_fused__native_batch_norm_legit_no_training_mul_sigmoid_0 --------------------------
	.section	.nv.info.triton_poi_fused__native_batch_norm_legit_no_training_mul_sigmoid_0,"",@"SHT_CUDA_INFO"
	.sectionflags	@""
	.align	4


	//----- nvinfo : EIATTR_CUDA_API_VERSION
	.align		4
        /*0000*/ 	.byte	0x04, 0x37
        /*0002*/ 	.short	(.L_11 - .L_10)
.L_10:
        /*0004*/ 	.word	0x0000007c


	//----- nvinfo : EIATTR_KPARAM_INFO
	.align		4
.L_11:
        /*0008*/ 	.byte	0x04, 0x17
        /*000a*/ 	.short	(.L_13 - .L_12)
.L_12:
        /*000c*/ 	.word	0x00000000
        /*0010*/ 	.short	0x0006
        /*0012*/ 	.short	0x0030
        /*0014*/ 	.byte	0x00, 0xf0, 0x11, 0x00


	//----- nvinfo : EIATTR_KPARAM_INFO
	.align		4
.L_13:
        /*0018*/ 	.byte	0x04, 0x17
        /*001a*/ 	.short	(.L_15 - .L_14)
.L_14:
        /*001c*/ 	.word	0x00000000
        /*0020*/ 	.short	0x0005
        /*0022*/ 	.short	0x0028
        /*0024*/ 	.byte	0x00, 0xf4, 0x21, 0x00


	//----- nvinfo : EIATTR_KPARAM_INFO
	.align		4
.L_15:
        /*0028*/ 	.byte	0x04, 0x17
        /*002a*/ 	.short	(.L_17 - .L_16)
.L_16:
        /*002c*/ 	.word	0x00000000
        /*0030*/ 	.short	0x0004
        /*0032*/ 	.short	0x0020
        /*0034*/ 	.byte	0x00, 0xf4, 0x21, 0x00


	//----- nvinfo : EIATTR_KPARAM_INFO
	.align		4
.L_17:
        /*0038*/ 	.byte	0x04, 0x17
        /*003a*/ 	.short	(.L_19 - .L_18)
.L_18:
        /*003c*/ 	.word	0x00000000
        /*0040*/ 	.short	0x0003
        /*0042*/ 	.short	0x0018
        /*0044*/ 	.byte	0x00, 0xf4, 0x21, 0x00


	//----- nvinfo : EIATTR_KPARAM_INFO
	.align		4
.L_19:
        /*0048*/ 	.byte	0x04, 0x17
        /*004a*/ 	.short	(.L_21 - .L_20)
.L_20:
        /*004c*/ 	.word	0x00000000
        /*0050*/ 	.short	0x0002
        /*0052*/ 	.short	0x0010
        /*0054*/ 	.byte	0x00, 0xf4, 0x21, 0x00


	//----- nvinfo : EIATTR_KPARAM_INFO
	.align		4
.L_21:
        /*0058*/ 	.byte	0x04, 0x17
        /*005a*/ 	.short	(.L_23 - .L_22)
.L_22:
        /*005c*/ 	.word	0x00000000
        /*0060*/ 	.short	0x0001
        /*0062*/ 	.short	0x0008
        /*0064*/ 	.byte	0x00, 0xf4, 0x21, 0x00


	//----- nvinfo : EIATTR_KPARAM_INFO
	.align		4
.L_23:
        /*0068*/ 	.byte	0x04, 0x17
        /*006a*/ 	.short	(.L_25 - .L_24)
.L_24:
        /*006c*/ 	.word	0x00000000
        /*0070*/ 	.short	0x0000
        /*0072*/ 	.short	0x0000
        /*0074*/ 	.byte	0x00, 0xf4, 0x21, 0x00


	//----- nvinfo : EIATTR_SPARSE_MMA_MASK
	.align		4
.L_25:
        /*0078*/ 	.byte	0x03, 0x50
        /*007a*/ 	.short	0x0000


	//----- nvinfo : EIATTR_MAXREG_COUNT
	.align		4
        /*007c*/ 	.byte	0x03, 0x1b
        /*007e*/ 	.short	0x00ff


	//----- nvinfo : EIATTR_EXIT_INSTR_OFFSETS
	.align		4
        /*0080*/ 	.byte	0x04, 0x1c
        /*0082*/ 	.short	(.L_27 - .L_26)


	//   ....[0]....
.L_26:
        /*0084*/ 	.word	0x00000600


	//   ....[1]....
        /*0088*/ 	.word	0x00000620


	//----- nvinfo : EIATTR_REQNTID
	.align		4
.L_27:
        /*008c*/ 	.byte	0x04, 0x10
        /*008e*/ 	.short	(.L_29 - .L_28)
.L_28:
        /*0090*/ 	.word	0x00000020
        /*0094*/ 	.word	0x00000001
        /*0098*/ 	.word	0x00000001


	//----- nvinfo : EIATTR_CBANK_PARAM_SIZE
	.align		4
.L_29:
        /*009c*/ 	.byte	0x03, 0x19
        /*009e*/ 	.short	0x0034


	//----- nvinfo : EIATTR_PARAM_CBANK
	.align		4
        /*00a0*/ 	.byte	0x04, 0x0a
        /*00a2*/ 	.short	(.L_31 - .L_30)
	.align		4
.L_30:
        /*00a4*/ 	.word	index@(.nv.constant0.triton_poi_fused__native_batch_norm_legit_no_training_mul_sigmoid_0)
        /*00a8*/ 	.short	0x0210
        /*00aa*/ 	.short	0x0034


	//----- nvinfo : EIATTR_SW_WAR
	.align		4
.L_31:
        /*00ac*/ 	.byte	0x04, 0x36
        /*00ae*/ 	.short	(.L_33 - .L_32)
.L_32:
        /*00b0*/ 	.word	0x00000008
.L_33:


//--------------------- .nv.callgraph             --------------------------
	.section	.nv.callgraph,"",@"SHT_CUDA_CALLGRAPH"
	.align	4
	.sectionentsize	8
	.align		4
        /*0000*/ 	.word	0x00000000
	.align		4
        /*0004*/ 	.word	0xffffffff
	.align		4
        /*0008*/ 	.word	0x00000000
	.align		4
        /*000c*/ 	.word	0xfffffffe
	.align		4
        /*0010*/ 	.word	0x00000000
	.align		4
        /*0014*/ 	.word	0xfffffffd
	.align		4
        /*0018*/ 	.word	0x00000000
	.align		4
        /*001c*/ 	.word	0xfffffffc


//--------------------- .nv.constant4             --------------------------
	.section	.nv.constant4,"a",@progbits
	.align	8
	.align		8
.nv.constant4:
        /*0000*/ 	.dword	_$_str
	.align		8
        /*0008*/ 	.dword	_$_str_$_2


//--------------------- .text.triton_poi_fused__native_batch_norm_legit_no_training_mul_sigmoid_0 --------------------------
	.section	.text.triton_poi_fused__native_batch_norm_legit_no_training_mul_sigmoid_0,"ax",@progbits
	.align	128
        .global         triton_poi_fused__native_batch_norm_legit_no_training_mul_sigmoid_0
        .type           triton_poi_fused__native_batch_norm_legit_no_training_mul_sigmoid_0,@function
        .size           triton_poi_fused__native_batch_norm_legit_no_training_mul_sigmoid_0,(.L_x_1 - triton_poi_fused__native_batch_norm_legit_no_training_mul_sigmoid_0)
        .other          triton_poi_fused__native_batch_norm_legit_no_training_mul_sigmoid_0,@"STO_CUDA_ENTRY STV_DEFAULT"
triton_poi_fused__native_batch_norm_legit_no_training_mul_sigmoid_0:
.text.triton_poi_fused__native_batch_norm_legit_no_training_mul_sigmoid_0:
[----:B------:R-:W0:Y:S01]  /*0000*/  LDC R1, c[0x0][0x28] ;  /* 0x00000a00ff017b82 */ /* 0x000e220000000800 */
[----:B------:R-:W1:Y:S07]  /*0010*/  S2R R0, SR_TID.X ;  /* 0x0000000000007919 */ /* 0x000e6e0000002100 */
[----:B------:R-:W2:Y:S01]  /*0020*/  LDC.64 R8, c[0x0][0x228] ;  /* 0x00008a00ff087b82 */ /* 0x000ea20000000a00 */
[----:B------:R-:W-:Y:S01]  /*0030*/  HFMA2.MMA R14, -RZ, RZ, 0, 0 ;  /* 0x00000000ff0e7435 */ /* 0x000fe200000001ff */
[----:B------:R-:W-:Y:S01]  /*0040*/  ULDC.64 UR4, c[0x0][0x208] ;  /* 0x0000820000047ab9 */ /* 0x000fe20000000a00 */
[----:B------:R-:W3:Y:S01]  /*0050*/  S2R R5, SR_CTAID.X ;  /* 0x0000000000057919 */ /* 0x000ee20000002500 */
[----:B------:R-:W-:-:S04]  /*0060*/  CS2R R16, SRZ ;  /* 0x0000000000107805 */ /* 0x000fc8000001ff00 */
[----:B------:R-:W4:Y:S08]  /*0070*/  LDC.64 R6, c[0x0][0x220] ;  /* 0x00008800ff067b82 */ /* 0x000f300000000a00 */
[----:B------:R-:W5:Y:S08]  /*0080*/  LDC.64 R12, c[0x0][0x238] ;  /* 0x00008e00ff0c7b82 */ /* 0x000f700000000a00 */
[----:B------:R-:W4:Y:S01]  /*0090*/  LDC.64 R10, c[0x0][0x230] ;  /* 0x00008c00ff0a7b82 */ /* 0x000f220000000a00 */
[----:B-1----:R-:W-:-:S02]  /*00a0*/  SHF.L.U32 R0, R0, 0x1, RZ ;  /* 0x0000000100007819 */ /* 0x002fc400000006ff */
[----:B---3--:R-:W-:Y:S02]  /*00b0*/  SHF.R.S32.HI R3, RZ, 0x19, R5 ;  /* 0x00000019ff037819 */ /* 0x008fe40000011405 */
[----:B------:R-:W-:Y:S02]  /*00c0*/  LOP3.LUT R0, R0, 0x3e, RZ, 0xc0, !PT ;  /* 0x0000003e00007812 */ /* 0x000fe400078ec0ff */
[----:B------:R-:W-:Y:S02]  /*00d0*/  SGXT R3, R3, 0x1 ;  /* 0x000000010303781a */ /* 0x000fe40000000200 */
[----:B------:R-:W-:Y:S02]  /*00e0*/  LEA R0, R5, R0, 0x6 ;  /* 0x0000000005007211 */ /* 0x000fe400078e30ff */
[----:B------:R-:W1:Y:S02]  /*00f0*/  LDC.64 R4, c[0x0][0x218] ;  /* 0x00008600ff047b82 */ /* 0x000e640000000a00 */
[----:B------:R-:W-:-:S02]  /*0100*/  LEA.HI R3, R3, R0, RZ, 0x2 ;  /* 0x0000000003037211 */ /* 0x000fc400078f10ff */
[----:B------:R-:W-:Y:S02]  /*0110*/  ISETP.GE.AND P0, PT, R0, 0x40, PT ;  /* 0x000000400000780c */ /* 0x000fe40003f06270 */
[----:B------:R-:W-:-:S04]  /*0120*/  SHF.R.S32.HI R3, RZ, 0x2, R3 ;  /* 0x00000002ff037819 */ /* 0x000fc80000011403 */
[----:B------:R-:W-:-:S04]  /*0130*/  LEA.HI R2, R3, R3, RZ, 0x2 ;  /* 0x0000000303027211 */ /* 0x000fc800078f10ff */
[----:B------:R-:W-:-:S04]  /*0140*/  LOP3.LUT R2, R2, 0xfffffffc, RZ, 0xc0, !PT ;  /* 0xfffffffc02027812 */ /* 0x000fc800078ec0ff */
[----:B------:R-:W-:-:S05]  /*0150*/  IADD3 R15, R3, -R2, RZ ;  /* 0x80000002030f7210 */ /* 0x000fca0007ffe0ff */
[----:B--2---:R-:W-:-:S05]  /*0160*/  IMAD.WIDE R8, R15, 0x4, R8 ;  /* 0x000000040f087825 */ /* 0x004fca00078e0208 */
[----:B------:R-:W2:Y:S04]  /*0170*/  @!P0 LDG.E.EL R14, desc[UR4][R8.64] ;  /* 0x00000004080e8981 */ /* 0x000ea8000c2e1900 */
[----:B------:R5:W3:Y:S01]  /*0180*/  @!P0 LDG.E.EL R16, desc[UR4][R8.64] ;  /* 0x0000000408108981 */ /* 0x000ae2000c2e1900 */
[----:B------:R-:W-:Y:S01]  /*0190*/  CS2R R2, SRZ ;  /* 0x0000000000027805 */ /* 0x000fe2000001ff00 */
[----:B-1----:R-:W-:-:S04]  /*01a0*/  IMAD.WIDE R4, R0, 0x4, R4 ;  /* 0x0000000400047825 */ /* 0x002fc800078e0204 */
[C---:B----4-:R-:W-:Y:S01]  /*01b0*/  IMAD.WIDE R6, R15.reuse, 0x4, R6 ;  /* 0x000000040f067825 */ /* 0x050fe200078e0206 */
[----:B------:R-:W4:Y:S03]  /*01c0*/  @!P0 LDG.E.64 R2, desc[UR4][R4.64] ;  /* 0x0000000404028981 */ /* 0x000f26000c1e1b00 */
[C---:B-----5:R-:W-:Y:S01]  /*01d0*/  IMAD.WIDE R8, R15.reuse, 0x4, R12 ;  /* 0x000000040f087825 */ /* 0x060fe200078e020c */
[----:B------:R-:W-:Y:S01]  /*01e0*/  CS2R R12, SRZ ;  /* 0x00000000000c7805 */ /* 0x000fe2000001ff00 */
[----:B------:R-:W4:Y:S01]  /*01f0*/  @!P0 LDG.E.EL R17, desc[UR4][R6.64] ;  /* 0x0000000406118981 */ /* 0x000f22000c2e1900 */
[----:B------:R-:W-:Y:S01]  /*0200*/  MOV R18, RZ ;  /* 0x000000ff00127202 */ /* 0x000fe20000000f00 */
[----:B0-----:R-:W-:Y:S01]  /*0210*/  IMAD.WIDE R10, R15, 0x4, R10 ;  /* 0x000000040f0a7825 */ /* 0x001fe200078e020a */
[----:B------:R-:W-:Y:S02]  /*0220*/  HFMA2.MMA R15, -RZ, RZ, 0, 0 ;  /* 0x00000000ff0f7435 */ /* 0x000fe400000001ff */
[----:B------:R-:W5:Y:S01]  /*0230*/  @!P0 LDG.E.EL R12, desc[UR4][R6.64] ;  /* 0x00000004060c8981 */ /* 0x000f62000c2e1900 */
[----:B------:R-:W-:-:S03]  /*0240*/  MOV R20, RZ ;  /* 0x000000ff00147202 */ /* 0x000fc60000000f00 */
[----:B------:R-:W4:Y:S04]  /*0250*/  @!P0 LDG.E.EL R13, desc[UR4][R10.64] ;  /* 0x000000040a0d8981 */ /* 0x000f28000c2e1900 */
[----:B------:R-:W4:Y:S04]  /*0260*/  @!P0 LDG.E.EL R18, desc[UR4][R8.64] ;  /* 0x0000000408128981 */ /* 0x000f28000c2e1900 */
[----:B------:R-:W4:Y:S04]  /*0270*/  @!P0 LDG.E.EL R15, desc[UR4][R10.64] ;  /* 0x000000040a0f8981 */ /* 0x000f28000c2e1900 */
[----:B------:R0:W4:Y:S02]  /*0280*/  @!P0 LDG.E.EL R20, desc[UR4][R8.64] ;  /* 0x0000000408148981 */ /* 0x000124000c2e1900 */
[----:B0-----:R-:W-:Y:S01]  /*0290*/  HFMA2.MMA R8, -RZ, RZ, 1.625, 0 ;  /* 0x3e800000ff087435 */ /* 0x001fe200000001ff */
[----:B--2---:R-:W-:-:S04]  /*02a0*/  FADD R14, R14, 9.9999997473787516356e-06 ;  /* 0x3727c5ac0e0e7421 */ /* 0x004fc80000000000 */
[----:B------:R-:W0:Y:S01]  /*02b0*/  MUFU.SQRT R4, R14 ;  /* 0x0000000e00047308 */ /* 0x000e220000002000 */
[----:B---3--:R-:W-:-:S07]  /*02c0*/  FADD R16, R16, 9.9999997473787516356e-06 ;  /* 0x3727c5ac10107421 */ /* 0x008fce0000000000 */
[----:B------:R-:W1:Y:S01]  /*02d0*/  MUFU.SQRT R5, R16 ;  /* 0x0000001000057308 */ /* 0x000e620000002000 */
[C---:B0-----:R-:W-:Y:S02]  /*02e0*/  FSETP.GT.AND P1, PT, R4.reuse, 8.50705917302346158658e+37, PT ;  /* 0x7e8000000400780b */ /* 0x041fe40003f24000 */
[----:B------:R-:W-:Y:S02]  /*02f0*/  FSETP.GEU.AND P3, PT, R4, 1.175494350822287508e-38, PT ;  /* 0x008000000400780b */ /* 0x000fe40003f6e000 */
[C---:B-1----:R-:W-:Y:S02]  /*0300*/  FSETP.GT.AND P2, PT, R5.reuse, 8.50705917302346158658e+37, PT ;  /* 0x7e8000000500780b */ /* 0x042fe40003f44000 */
[----:B------:R-:W-:-:S07]  /*0310*/  FSETP.GEU.AND P4, PT, R5, 1.175494350822287508e-38, PT ;  /* 0x008000000500780b */ /* 0x000fce0003f8e000 */
[----:B------:R-:W-:-:S04]  /*0320*/  @P1 FMUL R4, R4, 0.25 ;  /* 0x3e80000004041820 */ /* 0x000fc80000400000 */
[----:B------:R-:W-:Y:S01]  /*0330*/  @!P3 FMUL R4, R4, 16777216 ;  /* 0x4b8000000404b820 */ /* 0x000fe20000400000 */
[----:B------:R-:W-:-:S05]  /*0340*/  @P2 FMUL R5, R5, 0.25 ;  /* 0x3e80000005052820 */ /* 0x000fca0000400000 */
[----:B------:R-:W0:Y:S01]  /*0350*/  MUFU.RCP R4, R4 ;  /* 0x0000000400047308 */ /* 0x000e220000001000 */
[----:B------:R-:W-:Y:S01]  /*0360*/  @!P4 FMUL R5, R5, 16777216 ;  /* 0x4b8000000505c820 */ /* 0x000fe20000400000 */
[----:B------:R-:W-:-:S06]  /*0370*/  FSEL R7, R8, 1, P1 ;  /* 0x3f80000008077808 */ /* 0x000fcc0000800000 */
[----:B------:R-:W1:Y:S01]  /*0380*/  MUFU.RCP R5, R5 ;  /* 0x0000000500057308 */ /* 0x000e620000001000 */
[----:B------:R-:W-:Y:S01]  /*0390*/  @!P3 FMUL R7, R7, 16777216 ;  /* 0x4b8000000707b820 */ /* 0x000fe20000400000 */
[----:B------:R-:W-:Y:S01]  /*03a0*/  FSEL R6, R8, 1, P2 ;  /* 0x3f80000008067808 */ /* 0x000fe20001000000 */
[----:B----4-:R-:W-:Y:S02]  /*03b0*/  FADD R2, -R17, R2 ;  /* 0x0000000211027221 */ /* 0x010fe40000000100 */
[----:B0-----:R-:W-:Y:S02]  /*03c0*/  FMUL R7, R4, R7 ;  /* 0x0000000704077220 */ /* 0x001fe40000400000 */
[----:B------:R-:W-:Y:S01]  /*03d0*/  @!P4 FMUL R6, R6, 16777216 ;  /* 0x4b8000000606c820 */ /* 0x000fe20000400000 */
[----:B-----5:R-:W-:Y:S01]  /*03e0*/  FADD R3, -R12, R3 ;  /* 0x000000030c037221 */ /* 0x020fe20000000100 */
[----:B------:R-:W-:Y:S02]  /*03f0*/  FMUL R7, R2, R7 ;  /* 0x0000000702077220 */ /* 0x000fe40000400000 */
[----:B-1----:R-:W-:-:S02]  /*0400*/  FMUL R6, R5, R6 ;  /* 0x0000000605067220 */ /* 0x002fc40000400000 */
[----:B------:R-:W-:Y:S02]  /*0410*/  FFMA R7, R7, R13, R18 ;  /* 0x0000000d07077223 */ /* 0x000fe40000000012 */
[----:B------:R-:W-:Y:S02]  /*0420*/  FMUL R3, R3, R6 ;  /* 0x0000000603037220 */ /* 0x000fe40000400000 */
[----:B------:R-:W-:Y:S02]  /*0430*/  FADD R2, RZ, -R7 ;  /* 0x80000007ff027221 */ /* 0x000fe40000000000 */
[----:B------:R-:W-:Y:S02]  /*0440*/  FFMA R15, R3, R15, R20 ;  /* 0x0000000f030f7223 */ /* 0x000fe40000000014 */
[----:B------:R-:W-:Y:S02]  /*0450*/  FMUL R3, R2, 1.4426950216293334961 ;  /* 0x3fb8aa3b02037820 */ /* 0x000fe40000400000 */
[----:B------:R-:W-:-:S04]  /*0460*/  FADD R2, RZ, -R15 ;  /* 0x8000000fff027221 */ /* 0x000fc80000000000 */
[----:B------:R-:W-:Y:S01]  /*0470*/  FMUL R4, R2, 1.4426950216293334961 ;  /* 0x3fb8aa3b02047820 */ /* 0x000fe20000400000 */
[----:B------:R-:W-:-:S04]  /*0480*/  FSETP.GEU.AND P1, PT, R3, -126, PT ;  /* 0xc2fc00000300780b */ /* 0x000fc80003f2e000 */
[----:B------:R-:W-:-:S09]  /*0490*/  FSETP.GEU.AND P2, PT, R4, -126, PT ;  /* 0xc2fc00000400780b */ /* 0x000fd20003f4e000 */
[----:B------:R-:W-:-:S04]  /*04a0*/  @!P1 FMUL R3, R3, 0.5 ;  /* 0x3f00000003039820 */ /* 0x000fc80000400000 */
[----:B------:R-:W-:Y:S01]  /*04b0*/  @!P2 FMUL R4, R4, 0.5 ;  /* 0x3f0000000404a820 */ /* 0x000fe20000400000 */
[----:B------:R-:W0:Y:S08]  /*04c0*/  MUFU.EX2 R2, R3 ;  /* 0x0000000300027308 */ /* 0x000e300000000800 */
[----:B------:R-:W1:Y:S01]  /*04d0*/  MUFU.EX2 R5, R4 ;  /* 0x0000000400057308 */ /* 0x000e620000000800 */
[----:B0-----:R-:W-:-:S04]  /*04e0*/  @!P1 FMUL R2, R2, R2 ;  /* 0x0000000202029220 */ /* 0x001fc80000400000 */
[----:B------:R-:W-:Y:S02]  /*04f0*/  FADD R6, R2, 1 ;  /* 0x3f80000002067421 */ /* 0x000fe40000000000 */
[----:B------:R-:W0:Y:S01]  /*0500*/  LDC.64 R2, c[0x0][0x210] ;  /* 0x00008400ff027b82 */ /* 0x000e220000000a00 */
[----:B-1----:R-:W-:-:S04]  /*0510*/  @!P2 FMUL R5, R5, R5 ;  /* 0x000000050505a220 */ /* 0x002fc80000400000 */
[----:B------:R-:W-:Y:S01]  /*0520*/  FADD R5, R5, 1 ;  /* 0x3f80000005057421 */ /* 0x000fe20000000000 */
[----:B------:R-:W-:-:S04]  /*0530*/  FSETP.GT.AND P1, PT, R6, 8.50705917302346158658e+37, PT ;  /* 0x7e8000000600780b */ /* 0x000fc80003f24000 */
[----:B------:R-:W-:-:S09]  /*0540*/  FSETP.GT.AND P2, PT, R5, 8.50705917302346158658e+37, PT ;  /* 0x7e8000000500780b */ /* 0x000fd20003f44000 */
[----:B------:R-:W-:-:S04]  /*0550*/  @P1 FMUL R6, R6, 0.25 ;  /* 0x3e80000006061820 */ /* 0x000fc80000400000 */
[----:B------:R-:W-:Y:S02]  /*0560*/  @P2 FMUL R5, R5, 0.25 ;  /* 0x3e80000005052820 */ /* 0x000fe40000400000 */
[----:B------:R-:W1:Y:S08]  /*0570*/  MUFU.RCP R6, R6 ;  /* 0x0000000600067308 */ /* 0x000e700000001000 */
[----:B------:R-:W2:Y:S01]  /*0580*/  MUFU.RCP R5, R5 ;  /* 0x0000000500057308 */ /* 0x000ea20000001000 */
[----:B------:R-:W-:-:S02]  /*0590*/  FSEL R9, R8, 1, P1 ;  /* 0x3f80000008097808 */ /* 0x000fc40000800000 */
[----:B------:R-:W-:-:S03]  /*05a0*/  FSEL R8, R8, 1, P2 ;  /* 0x3f80000008087808 */ /* 0x000fc60001000000 */
[----:B-1----:R-:W-:Y:S01]  /*05b0*/  FMUL R4, R6, R9 ;  /* 0x0000000906047220 */ /* 0x002fe20000400000 */
[----:B0-----:R-:W-:-:S04]  /*05c0*/  IMAD.WIDE R2, R0, 0x4, R2 ;  /* 0x0000000400027825 */ /* 0x001fc800078e0202 */
[----:B------:R-:W-:Y:S01]  /*05d0*/  FMUL R14, R7, R4 ;  /* 0x00000004070e7220 */ /* 0x000fe20000400000 */
[----:B--2---:R-:W-:-:S04]  /*05e0*/  FMUL R8, R5, R8 ;  /* 0x0000000805087220 */ /* 0x004fc80000400000 */
[----:B------:R-:W-:Y:S01]  /*05f0*/  FMUL R15, R15, R8 ;  /* 0x000000080f0f7220 */ /* 0x000fe20000400000 */
[----:B------:R-:W-:Y:S06]  /*0600*/  @P0 EXIT ;  /* 0x000000000000094d */ /* 0x000fec0003800000 */
[----:B------:R-:W-:Y:S01]  /*0610*/  STG.E.64 desc[UR4][R2.64], R14 ;  /* 0x0000000e02007986 */ /* 0x000fe2000c101b04 */
[----:B------:R-:W-:Y:S05]  /*0620*/  EXIT ;  /* 0x000000000000794d */ /* 0x000fea0003800000 */
.L_x_0:
[----:B------:R-:W-:-:S00]  /*0630*/  BRA `(.L_x_0) ;  /* 0xfffffffc00fc7947 */ /* 0x000fc0000383ffff */
[----:B------:R-:W-:-:S00]  /*0640*/  NOP ;  /* 0x0000000000007918 */ /* 0x000fc00000000000 */
        /* <DEDUP_REMOVED lines=11> */
.L_x_1:


//--------------------- .nv.global.init           --------------------------
	.section	.nv.global.init,"aw",@progbits
.nv.global.init:
	.type		_$_str,@object
	.size		_$_str,(_$_str_$_2 - _$_str)
_$_str:
        /*0000*/ 	.byte	0x5f, 0x5f, 0x43, 0x55, 0x44, 0x41, 0x5f, 0x46, 0x54, 0x5a, 0x00
	.type		_$_str_$_2,@object
	.size		_$_str_$_2,(.L_1 - _$_str_$_2)
_$_str_$_2:
        /*000b*/ 	.byte	0x5f, 0x5f, 0x43, 0x55, 0x44, 0x41, 0x5f, 0x50, 0x52, 0x45, 0x43, 0x5f, 0x53, 0x51, 0x52, 0x54
        /*001b*/ 	.byte	0x00
.L_1:


//--------------------- .nv.constant0.triton_poi_fused__native_batch_norm_legit_no_training_mul_sigmoid_0 --------------------------
	.section	.nv.constant0.triton_poi_fused__native_batch_norm_legit_no_training_mul_sigmoid_0,"a",@progbits
	.sectionflags	@""
	.align	4
.nv.constant0.triton_poi_fused__native_batch_norm_legit_no_training_mul_sigmoid_0:
	.zero		580
